.version 3.0 
.target sm_20
.global .s32  gresult, srca;

.entry main {
   .reg .s32 a, d;

   ld.global.s32  a, [srca];
   mul.lo.s32  d, -25, a;
   st.global.s32 [gresult], d;
   
   exit;
}


// ===== COMPILED SASS (sm_100) =====

	.target	sm_100

	.elftype	@"ET_EXEC"


//--------------------- .note.nv.tkinfo           --------------------------
	.section	.note.nv.tkinfo,"",@"SHT_NOTE"
	.sectionflags	@"SHF_NOTE_NV_TKINFO"
	.tkinfo
        /*0018*/ 	.word	0x00000002
        /*0030*/ 	.string	""
        /*0030*/ 	.string	"ptxas"
        /*0030*/ 	.string	"Cuda compilation tools, release 13.0, V13.0.88"
        /*0030*/ 	.string	"Build cuda_13.0.r13.0/compiler.36424714_0"
        /*0030*/ 	.string	"-arch sm_100 "



//--------------------- .note.nv.cuinfo           --------------------------
	.section	.note.nv.cuinfo,"",@"SHT_NOTE"
	.sectionflags	@"SHF_NOTE_NV_CUINFO"
        /*0018*/ 	.short	0x0002
        /*001a*/ 	.short	0x0014
        /*001c*/ 	.short	0x0082
	.zero		2


//--------------------- .nv.info                  --------------------------
	.section	.nv.info,"",@"SHT_CUDA_INFO"
	.align	4


	//----- nvinfo : EIATTR_REGCOUNT
	.align		4
        /*0000*/ 	.byte	0x04, 0x2f
        /*0002*/ 	.short	(.L_3 - .L_2)
	.align		4
.L_2:
        /*0004*/ 	.word	index@(main)
        /*0008*/ 	.word	0x0000000a


	//----- nvinfo : EIATTR_FRAME_SIZE
	.align		4
.L_3:
        /*000c*/ 	.byte	0x04, 0x11
        /*000e*/ 	.short	(.L_5 - .L_4)
	.align		4
.L_4:
        /*0010*/ 	.word	index@(main)
        /*0014*/ 	.word	0x00000000


	//----- nvinfo : EIATTR_MIN_STACK_SIZE
	.align		4
.L_5:
        /*0018*/ 	.byte	0x04, 0x12
        /*001a*/ 	.short	(.L_7 - .L_6)
	.align		4
.L_6:
        /*001c*/ 	.word	index@(main)
        /*0020*/ 	.word	0x00000000
.L_7:


//--------------------- .nv.compat                --------------------------
	.section	.nv.compat,"",@"SHT_CUDA_COMPAT_INFO"
	.align	4
        /*0000*/ 	.byte	0x02, 0x09, 0x00, 0x00, 0x02, 0x02, 0x01, 0x00, 0x02, 0x05, 0x05, 0x00, 0x03, 0x07, 0x01, 0x01
        /*0010*/ 	.byte	0x02, 0x03, 0x00, 0x00, 0x02, 0x06, 0x01, 0x00, 0x04, 0x0b, 0x08, 0x00, 0x09, 0x00, 0x00, 0x00
        /*0020*/ 	.byte	0x00, 0x00, 0x00, 0x00


//--------------------- .nv.info.main             --------------------------
	.section	.nv.info.main,"",@"SHT_CUDA_INFO"
	.sectionflags	@""
	.align	4


	//----- nvinfo : EIATTR_CUDA_API_VERSION
	.align		4
        /*0000*/ 	.byte	0x04, 0x37
        /*0002*/ 	.short	(.L_9 - .L_8)
.L_8:
        /*0004*/ 	.word	0x00000082


	//----- nvinfo : EIATTR_SPARSE_MMA_MASK
	.align		4
.L_9:
        /*0008*/ 	.byte	0x03, 0x50
        /*000a*/ 	.short	0x0000


	//----- nvinfo : EIATTR_MAXREG_COUNT
	.align		4
        /*000c*/ 	.byte	0x03, 0x1b
        /*000e*/ 	.short	0x00ff


	//----- nvinfo : EIATTR_MERCURY_ISA_VERSION
	.align		4
        /*0010*/ 	.byte	0x03, 0x5f
        /*0012*/ 	.short	0x0101


	//----- nvinfo : EIATTR_VRC_CTA_INIT_COUNT
	.align		4
        /*0014*/ 	.byte	0x02, 0x4a
	.zero		1
	.zero		1


	//----- nvinfo : EIATTR_EXIT_INSTR_OFFSETS
	.align		4
        /*0018*/ 	.byte	0x04, 0x1c
        /*001a*/ 	.short	(.L_11 - .L_10)


	//   ....[0]....
.L_10:
        /*001c*/ 	.word	0x00000070


	//----- nvinfo : EIATTR_SW_WAR
	.align		4
.L_11:
        /*0020*/ 	.byte	0x04, 0x36
        /*0022*/ 	.short	(.L_13 - .L_12)
.L_12:
        /*0024*/ 	.word	0x00000008
.L_13:


//--------------------- .nv.callgraph             --------------------------
	.section	.nv.callgraph,"",@"SHT_CUDA_CALLGRAPH"
	.align	4
	.sectionentsize	8
	.align		4
        /*0000*/ 	.word	0x00000000
	.align		4
        /*0004*/ 	.word	0xffffffff
	.align		4
        /*0008*/ 	.word	0x00000000
	.align		4
        /*000c*/ 	.word	0xfffffffe
	.align		4
        /*0010*/ 	.word	0x00000000
	.align		4
        /*0014*/ 	.word	0xfffffffd
	.align		4
        /*0018*/ 	.word	0x00000000
	.align		4
        /*001c*/ 	.word	0xfffffffc


//--------------------- .nv.constant4             --------------------------
	.section	.nv.constant4,"a",@progbits
	.align	8
	.align		8
.nv.constant4:
        /*0000*/ 	.dword	gresult
	.align		8
        /*0008*/ 	.dword	srca


//--------------------- .text.main                --------------------------
	.section	.text.main,"ax",@progbits
	.align	128
.text.main:
        .type           main,@function
        .size           main,(.L_x_1 - main)
        .other          main,@"STO_CUDA_ENTRY STV_DEFAULT"
main:
[----:B------:R-:W-:Y:S08]  /*0000*/  LDC R1, c[0x0][0x37c] ;  /* 0x0000df00ff017b82 */ /* 0x000ff00000000800 */
[----:B------:R-:W0:Y:S01]  /*0010*/  LDC.64 R2, c[0x4][0x8] ;  /* 0x01000200ff027b82 */ /* 0x000e220000000a00 */
[----:B------:R-:W0:Y:S02]  /*0020*/  LDCU.64 UR4, c[0x0][0x358] ;  /* 0x00006b00ff0477ac */ /* 0x000e240008000a00 */
[----:B0-----:R-:W2:Y:S05]  /*0030*/  LDG.E R2, desc[UR4][R2.64] ;  /* 0x0000000402027981 */ /* 0x001eaa000c1e1900 */
[----:B------:R-:W0:Y:S01]  /*0040*/  LDC.64 R4, c[0x4][RZ] ;  /* 0x01000000ff047b82 */ /* 0x000e220000000a00 */
[----:B--2---:R-:W-:-:S05]  /*0050*/  IMAD R7, R2, -0x19, RZ ;  /* 0xffffffe702077824 */ /* 0x004fca00078e02ff */
[----:B0-----:R-:W-:Y:S01]  /*0060*/  STG.E desc[UR4][R4.64], R7 ;  /* 0x0000000704007986 */ /* 0x001fe2000c101904 */
[----:B------:R-:W-:Y:S05]  /*0070*/  EXIT ;  /* 0x000000000000794d */ /* 0x000fea0003800000 */
.L_x_0:
[----:B------:R-:W-:-:S00]  /*0080*/  BRA `(.L_x_0) ;  /* 0xfffffffc00fc7947 */ /* 0x000fc0000383ffff */
[----:B------:R-:W-:-:S00]  /*0090*/  NOP ;  /* 0x0000000000007918 */ /* 0x000fc00000000000 */
        /* <DEDUP_REMOVED lines=14> */
.L_x_1:


//--------------------- .nv.shared.reserved.0     --------------------------
	.section	.nv.shared.reserved.0,"aw",@nobits
	.weak		__nv_reservedSMEM_offset_0_alias
	.size		__nv_reservedSMEM_offset_0_alias, 0, 64
	.other		__nv_reservedSMEM_offset_0_alias,@"STO_CUDA_RESERVED_SHARED STV_DEFAULT"
__nv_reservedSMEM_offset_0_alias:
	.zero		0
	.zero		64


//--------------------- .nv.global                --------------------------
	.section	.nv.global,"aw",@nobits
	.align	4
.nv.global:
	.type		gresult,@object
	.size		gresult,(srca - gresult)
gresult:
	.zero		4
	.type		srca,@object
	.size		srca,(.L_1 - srca)
srca:
	.zero		4
.L_1:


//--------------------- .nv.constant0.main        --------------------------
	.section	.nv.constant0.main,"a",@progbits
	.sectionflags	@""
	.align	4
.nv.constant0.main:
	.zero		896


//--------------------- SYMBOLS --------------------------

	.type		.nv.reservedSmem.offset0,@object
	.size		.nv.reservedSmem.offset0,0x4
